//
// Generated by NVIDIA NVVM Compiler
//
// Compiler Build ID: CL-36424714
// Cuda compilation tools, release 13.0, V13.0.88
// Based on NVVM 20.0.0
//

.version 9.0
.target sm_100
.address_size 64

	// .globl	_Z8sum_rowsPiS_i

.visible .entry _Z8sum_rowsPiS_i(
	.param .u64 .ptr .align 1 _Z8sum_rowsPiS_i_param_0,
	.param .u64 .ptr .align 1 _Z8sum_rowsPiS_i_param_1,
	.param .u32 _Z8sum_rowsPiS_i_param_2
)
{
	.reg .pred 	%p<10>;
	.reg .b32 	%r<118>;
	.reg .b64 	%rd<32>;

	ld.param.u64 	%rd9, [_Z8sum_rowsPiS_i_param_0];
	ld.param.u64 	%rd8, [_Z8sum_rowsPiS_i_param_1];
	ld.param.u32 	%r33, [_Z8sum_rowsPiS_i_param_2];
	cvta.to.global.u64 	%rd1, %rd9;
	mov.u32 	%r34, %tid.x;
	mov.u32 	%r35, %ctaid.x;
	mov.u32 	%r36, %ntid.x;
	mad.lo.s32 	%r1, %r35, %r36, %r34;
	mov.u32 	%r37, %tid.y;
	mov.u32 	%r38, %ctaid.y;
	mov.u32 	%r39, %ntid.y;
	mad.lo.s32 	%r40, %r38, %r39, %r37;
	max.s32 	%r41, %r1, %r40;
	setp.ge.s32 	%p1, %r41, %r33;
	@%p1 bra 	$L__BB0_14;
	mul.lo.s32 	%r3, %r33, %r40;
	and.b32  	%r4, %r33, 15;
	setp.lt.u32 	%p2, %r33, 16;
	mov.b32 	%r110, 0;
	mov.u32 	%r117, %r110;
	@%p2 bra 	$L__BB0_4;
	and.b32  	%r110, %r33, 2147483632;
	neg.s32 	%r104, %r110;
	mul.wide.u32 	%rd10, %r3, 4;
	add.s64 	%rd11, %rd10, %rd1;
	add.s64 	%rd30, %rd11, 32;
	mov.b32 	%r117, 0;
$L__BB0_3:
	.pragma "nounroll";
	ld.global.u32 	%r45, [%rd30+-32];
	add.s32 	%r46, %r45, %r117;
	ld.global.u32 	%r47, [%rd30+-28];
	add.s32 	%r48, %r47, %r46;
	ld.global.u32 	%r49, [%rd30+-24];
	add.s32 	%r50, %r49, %r48;
	ld.global.u32 	%r51, [%rd30+-20];
	add.s32 	%r52, %r51, %r50;
	ld.global.u32 	%r53, [%rd30+-16];
	add.s32 	%r54, %r53, %r52;
	ld.global.u32 	%r55, [%rd30+-12];
	add.s32 	%r56, %r55, %r54;
	ld.global.u32 	%r57, [%rd30+-8];
	add.s32 	%r58, %r57, %r56;
	ld.global.u32 	%r59, [%rd30+-4];
	add.s32 	%r60, %r59, %r58;
	ld.global.u32 	%r61, [%rd30];
	add.s32 	%r62, %r61, %r60;
	ld.global.u32 	%r63, [%rd30+4];
	add.s32 	%r64, %r63, %r62;
	ld.global.u32 	%r65, [%rd30+8];
	add.s32 	%r66, %r65, %r64;
	ld.global.u32 	%r67, [%rd30+12];
	add.s32 	%r68, %r67, %r66;
	ld.global.u32 	%r69, [%rd30+16];
	add.s32 	%r70, %r69, %r68;
	ld.global.u32 	%r71, [%rd30+20];
	add.s32 	%r72, %r71, %r70;
	ld.global.u32 	%r73, [%rd30+24];
	add.s32 	%r74, %r73, %r72;
	ld.global.u32 	%r75, [%rd30+28];
	add.s32 	%r117, %r75, %r74;
	add.s32 	%r104, %r104, 16;
	add.s64 	%rd30, %rd30, 64;
	setp.ne.s32 	%p3, %r104, 0;
	@%p3 bra 	$L__BB0_3;
$L__BB0_4:
	setp.eq.s32 	%p4, %r4, 0;
	@%p4 bra 	$L__BB0_13;
	and.b32  	%r14, %r33, 7;
	setp.lt.u32 	%p5, %r4, 8;
	@%p5 bra 	$L__BB0_7;
	add.s32 	%r77, %r110, %r3;
	mul.wide.u32 	%rd12, %r77, 4;
	add.s64 	%rd13, %rd1, %rd12;
	ld.global.u32 	%r78, [%rd13];
	add.s32 	%r79, %r78, %r117;
	cvt.u64.u32 	%rd14, %r3;
	cvt.u64.u32 	%rd15, %r110;
	add.s64 	%rd16, %rd15, %rd14;
	shl.b64 	%rd17, %rd16, 2;
	add.s64 	%rd18, %rd1, %rd17;
	ld.global.u32 	%r80, [%rd18+4];
	add.s32 	%r81, %r80, %r79;
	ld.global.u32 	%r82, [%rd18+8];
	add.s32 	%r83, %r82, %r81;
	ld.global.u32 	%r84, [%rd18+12];
	add.s32 	%r85, %r84, %r83;
	ld.global.u32 	%r86, [%rd18+16];
	add.s32 	%r87, %r86, %r85;
	ld.global.u32 	%r88, [%rd18+20];
	add.s32 	%r89, %r88, %r87;
	ld.global.u32 	%r90, [%rd18+24];
	add.s32 	%r91, %r90, %r89;
	ld.global.u32 	%r92, [%rd18+28];
	add.s32 	%r117, %r92, %r91;
	add.s32 	%r110, %r110, 8;
$L__BB0_7:
	setp.eq.s32 	%p6, %r14, 0;
	@%p6 bra 	$L__BB0_13;
	and.b32  	%r20, %r33, 3;
	setp.lt.u32 	%p7, %r14, 4;
	@%p7 bra 	$L__BB0_10;
	add.s32 	%r94, %r110, %r3;
	mul.wide.u32 	%rd19, %r94, 4;
	add.s64 	%rd20, %rd1, %rd19;
	ld.global.u32 	%r95, [%rd20];
	add.s32 	%r96, %r95, %r117;
	cvt.u64.u32 	%rd21, %r3;
	cvt.u64.u32 	%rd22, %r110;
	add.s64 	%rd23, %rd22, %rd21;
	shl.b64 	%rd24, %rd23, 2;
	add.s64 	%rd25, %rd1, %rd24;
	ld.global.u32 	%r97, [%rd25+4];
	add.s32 	%r98, %r97, %r96;
	ld.global.u32 	%r99, [%rd25+8];
	add.s32 	%r100, %r99, %r98;
	ld.global.u32 	%r101, [%rd25+12];
	add.s32 	%r117, %r101, %r100;
	add.s32 	%r110, %r110, 4;
$L__BB0_10:
	setp.eq.s32 	%p8, %r20, 0;
	@%p8 bra 	$L__BB0_13;
	add.s32 	%r102, %r110, %r3;
	mul.wide.u32 	%rd26, %r102, 4;
	add.s64 	%rd31, %rd1, %rd26;
	neg.s32 	%r115, %r20;
$L__BB0_12:
	.pragma "nounroll";
	ld.global.u32 	%r103, [%rd31];
	add.s32 	%r117, %r103, %r117;
	add.s64 	%rd31, %rd31, 4;
	add.s32 	%r115, %r115, 1;
	setp.ne.s32 	%p9, %r115, 0;
	@%p9 bra 	$L__BB0_12;
$L__BB0_13:
	cvta.to.global.u64 	%rd27, %rd8;
	mul.wide.s32 	%rd28, %r1, 4;
	add.s64 	%rd29, %rd27, %rd28;
	st.global.u32 	[%rd29], %r117;
$L__BB0_14:
	bar.sync 	0;
	ret;

}
	// .globl	_Z11sum_columnsPiS_i
.visible .entry _Z11sum_columnsPiS_i(
	.param .u64 .ptr .align 1 _Z11sum_columnsPiS_i_param_0,
	.param .u64 .ptr .align 1 _Z11sum_columnsPiS_i_param_1,
	.param .u32 _Z11sum_columnsPiS_i_param_2
)
{
	.reg .pred 	%p<2>;
	.reg .b32 	%r<16>;
	.reg .b64 	%rd<7>;

	ld.param.u64 	%rd1, [_Z11sum_columnsPiS_i_param_0];
	ld.param.u64 	%rd2, [_Z11sum_columnsPiS_i_param_1];
	ld.param.u32 	%r4, [_Z11sum_columnsPiS_i_param_2];
	mov.u32 	%r5, %tid.x;
	mov.u32 	%r6, %ctaid.x;
	mov.u32 	%r7, %ntid.x;
	mad.lo.s32 	%r1, %r6, %r7, %r5;
	mov.u32 	%r8, %tid.y;
	mov.u32 	%r9, %ctaid.y;
	mov.u32 	%r10, %ntid.y;
	mad.lo.s32 	%r11, %r9, %r10, %r8;
	max.s32 	%r12, %r1, %r11;
	setp.ge.s32 	%p1, %r12, %r4;
	@%p1 bra 	$L__BB1_2;
	cvta.to.global.u64 	%rd3, %rd1;
	cvta.to.global.u64 	%rd4, %rd2;
	mad.lo.s32 	%r13, %r4, %r1, %r11;
	mul.wide.s32 	%rd5, %r13, 4;
	add.s64 	%rd6, %rd3, %rd5;
	ld.global.u32 	%r14, [%rd6];
	atom.global.add.u32 	%r15, [%rd4], %r14;
$L__BB1_2:
	bar.sync 	0;
	ret;

}


// ===== COMPILED SASS (sm_100) =====

	.target	sm_100

	.elftype	@"ET_EXEC"


//--------------------- .note.nv.tkinfo           --------------------------
	.section	.note.nv.tkinfo,"",@"SHT_NOTE"
	.sectionflags	@"SHF_NOTE_NV_TKINFO"
	.tkinfo
        /*0018*/ 	.word	0x00000002
        /*0030*/ 	.string	""
        /*0030*/ 	.string	"ptxas"
        /*0030*/ 	.string	"Cuda compilation tools, release 13.0, V13.0.88"
        /*0030*/ 	.string	"Build cuda_13.0.r13.0/compiler.36424714_0"
        /*0030*/ 	.string	"-arch sm_100 -m 64 "



//--------------------- .note.nv.cuinfo           --------------------------
	.section	.note.nv.cuinfo,"",@"SHT_NOTE"
	.sectionflags	@"SHF_NOTE_NV_CUINFO"
        /*0018*/ 	.short	0x0002
        /*001a*/ 	.short	0x0064
        /*001c*/ 	.short	0x0082
	.zero		2


//--------------------- .nv.info                  --------------------------
	.section	.nv.info,"",@"SHT_CUDA_INFO"
	.align	4


	//----- nvinfo : EIATTR_REGCOUNT
	.align		4
        /*0000*/ 	.byte	0x04, 0x2f
        /*0002*/ 	.short	(.L_1 - .L_0)
	.align		4
.L_0:
        /*0004*/ 	.word	index@(_Z8sum_rowsPiS_i)
        /*0008*/ 	.word	0x00000018


	//----- nvinfo : EIATTR_FRAME_SIZE
	.align		4
.L_1:
        /*000c*/ 	.byte	0x04, 0x11
        /*000e*/ 	.short	(.L_3 - .L_2)
	.align		4
.L_2:
        /*0010*/ 	.word	index@(_Z8sum_rowsPiS_i)
        /*0014*/ 	.word	0x00000000


	//----- nvinfo : EIATTR_REGCOUNT
	.align		4
.L_3:
        /*0018*/ 	.byte	0x04, 0x2f
        /*001a*/ 	.short	(.L_5 - .L_4)
	.align		4
.L_4:
        /*001c*/ 	.word	index@(_Z11sum_columnsPiS_i)
        /*0020*/ 	.word	0x0000000a


	//----- nvinfo : EIATTR_FRAME_SIZE
	.align		4
.L_5:
        /*0024*/ 	.byte	0x04, 0x11
        /*0026*/ 	.short	(.L_7 - .L_6)
	.align		4
.L_6:
        /*0028*/ 	.word	index@(_Z11sum_columnsPiS_i)
        /*002c*/ 	.word	0x00000000


	//----- nvinfo : EIATTR_MIN_STACK_SIZE
	.align		4
.L_7:
        /*0030*/ 	.byte	0x04, 0x12
        /*0032*/ 	.short	(.L_9 - .L_8)
	.align		4
.L_8:
        /*0034*/ 	.word	index@(_Z11sum_columnsPiS_i)
        /*0038*/ 	.word	0x00000000


	//----- nvinfo : EIATTR_MIN_STACK_SIZE
	.align		4
.L_9:
        /*003c*/ 	.byte	0x04, 0x12
        /*003e*/ 	.short	(.L_11 - .L_10)
	.align		4
.L_10:
        /*0040*/ 	.word	index@(_Z8sum_rowsPiS_i)
        /*0044*/ 	.word	0x00000000
.L_11:


//--------------------- .nv.compat                --------------------------
	.section	.nv.compat,"",@"SHT_CUDA_COMPAT_INFO"
	.align	4
        /*0000*/ 	.byte	0x02, 0x09, 0x00, 0x00, 0x02, 0x02, 0x01, 0x00, 0x02, 0x05, 0x05, 0x00, 0x03, 0x07, 0x01, 0x01
        /*0010*/ 	.byte	0x02, 0x03, 0x00, 0x00, 0x02, 0x06, 0x01, 0x00, 0x04, 0x0b, 0x08, 0x00, 0x09, 0x00, 0x00, 0x00
        /*0020*/ 	.byte	0x00, 0x00, 0x00, 0x00


//--------------------- .nv.info._Z11sum_columnsPiS_i --------------------------
	.section	.nv.info._Z11sum_columnsPiS_i,"",@"SHT_CUDA_INFO"
	.sectionflags	@""
	.align	4


	//----- nvinfo : EIATTR_CUDA_API_VERSION
	.align		4
        /*0000*/ 	.byte	0x04, 0x37
        /*0002*/ 	.short	(.L_13 - .L_12)
.L_12:
        /*0004*/ 	.word	0x00000082


	//----- nvinfo : EIATTR_KPARAM_INFO
	.align		4
.L_13:
        /*0008*/ 	.byte	0x04, 0x17
        /*000a*/ 	.short	(.L_15 - .L_14)
.L_14:
        /*000c*/ 	.word	0x00000000
        /*0010*/ 	.short	0x0002
        /*0012*/ 	.short	0x0010
        /*0014*/ 	.byte	0x00, 0xf0, 0x11, 0x00


	//----- nvinfo : EIATTR_KPARAM_INFO
	.align		4
.L_15:
        /*0018*/ 	.byte	0x04, 0x17
        /*001a*/ 	.short	(.L_17 - .L_16)
.L_16:
        /*001c*/ 	.word	0x00000000
        /*0020*/ 	.short	0x0001
        /*0022*/ 	.short	0x0008
        /*0024*/ 	.byte	0x00, 0xf5, 0x21, 0x00


	//----- nvinfo : EIATTR_KPARAM_INFO
	.align		4
.L_17:
        /*0028*/ 	.byte	0x04, 0x17
        /*002a*/ 	.short	(.L_19 - .L_18)
.L_18:
        /*002c*/ 	.word	0x00000000
        /*0030*/ 	.short	0x0000
        /*0032*/ 	.short	0x0000
        /*0034*/ 	.byte	0x00, 0xf5, 0x21, 0x00


	//----- nvinfo : EIATTR_SPARSE_MMA_MASK
	.align		4
.L_19:
        /*0038*/ 	.byte	0x03, 0x50
        /*003a*/ 	.short	0x0000


	//----- nvinfo : EIATTR_MAXREG_COUNT
	.align		4
        /*003c*/ 	.byte	0x03, 0x1b
        /*003e*/ 	.short	0x00ff


	//----- nvinfo : EIATTR_NUM_BARRIERS
	.align		4
        /*0040*/ 	.byte	0x02, 0x4c
        /*0042*/ 	.byte	0x01
	.zero		1


	//----- nvinfo : EIATTR_MERCURY_ISA_VERSION
	.align		4
        /*0044*/ 	.byte	0x03, 0x5f
        /*0046*/ 	.short	0x0101


	//----- nvinfo : EIATTR_INT_WARP_WIDE_INSTR_OFFSETS
	.align		4
        /*0048*/ 	.byte	0x04, 0x31
        /*004a*/ 	.short	(.L_21 - .L_20)


	//   ....[0]....
.L_20:
        /*004c*/ 	.word	0x00000140


	//   ....[1]....
        /*0050*/ 	.word	0x00000180


	//----- nvinfo : EIATTR_VRC_CTA_INIT_COUNT
	.align		4
.L_21:
        /*0054*/ 	.byte	0x02, 0x4a
	.zero		1
	.zero		1


	//----- nvinfo : EIATTR_EXIT_INSTR_OFFSETS
	.align		4
        /*0058*/ 	.byte	0x04, 0x1c
        /*005a*/ 	.short	(.L_23 - .L_22)


	//   ....[0]....
.L_22:
        /*005c*/ 	.word	0x000001d0


	//----- nvinfo : EIATTR_CRS_STACK_SIZE
	.align		4
.L_23:
        /*0060*/ 	.byte	0x04, 0x1e
        /*0062*/ 	.short	(.L_25 - .L_24)
.L_24:
        /*0064*/ 	.word	0x00000000


	//----- nvinfo : EIATTR_CBANK_PARAM_SIZE
	.align		4
.L_25:
        /*0068*/ 	.byte	0x03, 0x19
        /*006a*/ 	.short	0x0014


	//----- nvinfo : EIATTR_PARAM_CBANK
	.align		4
        /*006c*/ 	.byte	0x04, 0x0a
        /*006e*/ 	.short	(.L_27 - .L_26)
	.align		4
.L_26:
        /*0070*/ 	.word	index@(.nv.constant0._Z11sum_columnsPiS_i)
        /*0074*/ 	.short	0x0380
        /*0076*/ 	.short	0x0014


	//----- nvinfo : EIATTR_SW_WAR
	.align		4
.L_27:
        /*0078*/ 	.byte	0x04, 0x36
        /*007a*/ 	.short	(.L_29 - .L_28)
.L_28:
        /*007c*/ 	.word	0x00000008
.L_29:


//--------------------- .nv.info._Z8sum_rowsPiS_i --------------------------
	.section	.nv.info._Z8sum_rowsPiS_i,"",@"SHT_CUDA_INFO"
	.sectionflags	@""
	.align	4


	//----- nvinfo : EIATTR_CUDA_API_VERSION
	.align		4
        /*0000*/ 	.byte	0x04, 0x37
        /*0002*/ 	.short	(.L_31 - .L_30)
.L_30:
        /*0004*/ 	.word	0x00000082


	//----- nvinfo : EIATTR_KPARAM_INFO
	.align		4
.L_31:
        /*0008*/ 	.byte	0x04, 0x17
        /*000a*/ 	.short	(.L_33 - .L_32)
.L_32:
        /*000c*/ 	.word	0x00000000
        /*0010*/ 	.short	0x0002
        /*0012*/ 	.short	0x0010
        /*0014*/ 	.byte	0x00, 0xf0, 0x11, 0x00


	//----- nvinfo : EIATTR_KPARAM_INFO
	.align		4
.L_33:
        /*0018*/ 	.byte	0x04, 0x17
        /*001a*/ 	.short	(.L_35 - .L_34)
.L_34:
        /*001c*/ 	.word	0x00000000
        /*0020*/ 	.short	0x0001
        /*0022*/ 	.short	0x0008
        /*0024*/ 	.byte	0x00, 0xf5, 0x21, 0x00


	//----- nvinfo : EIATTR_KPARAM_INFO
	.align		4
.L_35:
        /*0028*/ 	.byte	0x04, 0x17
        /*002a*/ 	.short	(.L_37 - .L_36)
.L_36:
        /*002c*/ 	.word	0x00000000
        /*0030*/ 	.short	0x0000
        /*0032*/ 	.short	0x0000
        /*0034*/ 	.byte	0x00, 0xf5, 0x21, 0x00


	//----- nvinfo : EIATTR_SPARSE_MMA_MASK
	.align		4
.L_37:
        /*0038*/ 	.byte	0x03, 0x50
        /*003a*/ 	.short	0x0000


	//----- nvinfo : EIATTR_MAXREG_COUNT
	.align		4
        /*003c*/ 	.byte	0x03, 0x1b
        /*003e*/ 	.short	0x00ff


	//----- nvinfo : EIATTR_NUM_BARRIERS
	.align		4
        /*0040*/ 	.byte	0x02, 0x4c
        /*0042*/ 	.byte	0x01
	.zero		1


	//----- nvinfo : EIATTR_MERCURY_ISA_VERSION
	.align		4
        /*0044*/ 	.byte	0x03, 0x5f
        /*0046*/ 	.short	0x0101


	//----- nvinfo : EIATTR_VRC_CTA_INIT_COUNT
	.align		4
        /*0048*/ 	.byte	0x02, 0x4a
	.zero		1
	.zero		1


	//----- nvinfo : EIATTR_EXIT_INSTR_OFFSETS
	.align		4
        /*004c*/ 	.byte	0x04, 0x1c
        /*004e*/ 	.short	(.L_39 - .L_38)


	//   ....[0]....
.L_38:
        /*0050*/ 	.word	0x000007a0


	//----- nvinfo : EIATTR_CRS_STACK_SIZE
	.align		4
.L_39:
        /*0054*/ 	.byte	0x04, 0x1e
        /*0056*/ 	.short	(.L_41 - .L_40)
.L_40:
        /*0058*/ 	.word	0x00000000


	//----- nvinfo : EIATTR_CBANK_PARAM_SIZE
	.align		4
.L_41:
        /*005c*/ 	.byte	0x03, 0x19
        /*005e*/ 	.short	0x0014


	//----- nvinfo : EIATTR_PARAM_CBANK
	.align		4
        /*0060*/ 	.byte	0x04, 0x0a
        /*0062*/ 	.short	(.L_43 - .L_42)
	.align		4
.L_42:
        /*0064*/ 	.word	index@(.nv.constant0._Z8sum_rowsPiS_i)
        /*0068*/ 	.short	0x0380
        /*006a*/ 	.short	0x0014


	//----- nvinfo : EIATTR_SW_WAR
	.align		4
.L_43:
        /*006c*/ 	.byte	0x04, 0x36
        /*006e*/ 	.short	(.L_45 - .L_44)
.L_44:
        /*0070*/ 	.word	0x00000008
.L_45:


//--------------------- .nv.callgraph             --------------------------
	.section	.nv.callgraph,"",@"SHT_CUDA_CALLGRAPH"
	.align	4
	.sectionentsize	8
	.align		4
        /*0000*/ 	.word	0x00000000
	.align		4
        /*0004*/ 	.word	0xffffffff
	.align		4
        /*0008*/ 	.word	0x00000000
	.align		4
        /*000c*/ 	.word	0xfffffffe
	.align		4
        /*0010*/ 	.word	0x00000000
	.align		4
        /*0014*/ 	.word	0xfffffffd
	.align		4
        /*0018*/ 	.word	0x00000000
	.align		4
        /*001c*/ 	.word	0xfffffffc


//--------------------- .text._Z11sum_columnsPiS_i --------------------------
	.section	.text._Z11sum_columnsPiS_i,"ax",@progbits
	.align	128
        .global         _Z11sum_columnsPiS_i
        .type           _Z11sum_columnsPiS_i,@function
        .size           _Z11sum_columnsPiS_i,(.L_x_12 - _Z11sum_columnsPiS_i)
        .other          _Z11sum_columnsPiS_i,@"STO_CUDA_ENTRY STV_DEFAULT"
_Z11sum_columnsPiS_i:
.text._Z11sum_columnsPiS_i:
[----:B------:R-:W-:Y:S01]  /*0000*/  LDC R1, c[0x0][0x37c] ;  /* 0x0000df00ff017b82 */ /* 0x000fe20000000800 */
[----:B------:R-:W0:Y:S07]  /*0010*/  S2R R0, SR_TID.X ;  /* 0x0000000000007919 */ /* 0x000e2e0000002100 */
[----:B------:R-:W0:Y:S01]  /*0020*/  LDC R3, c[0x0][0x360] ;  /* 0x0000d800ff037b82 */ /* 0x000e220000000800 */
[----:B------:R-:W1:Y:S01]  /*0030*/  LDCU UR8, c[0x0][0x390] ;  /* 0x00007200ff0877ac */ /* 0x000e620008000800 */
[----:B------:R-:W-:Y:S01]  /*0040*/  BSSY.RECONVERGENT B0, `(.L_x_0) ;  /* 0x0000017000007945 */ /* 0x000fe20003800200 */
[----:B------:R-:W2:Y:S05]  /*0050*/  S2R R5, SR_TID.Y ;  /* 0x0000000000057919 */ /* 0x000eaa0000002200 */
[----:B------:R-:W0:Y:S08]  /*0060*/  S2UR UR4, SR_CTAID.X ;  /* 0x00000000000479c3 */ /* 0x000e300000002500 */
[----:B------:R-:W2:Y:S08]  /*0070*/  S2UR UR5, SR_CTAID.Y ;  /* 0x00000000000579c3 */ /* 0x000eb00000002600 */
[----:B------:R-:W2:Y:S01]  /*0080*/  LDC R2, c[0x0][0x364] ;  /* 0x0000d900ff027b82 */ /* 0x000ea20000000800 */
[----:B0-----:R-:W-:-:S02]  /*0090*/  IMAD R0, R3, UR4, R0 ;  /* 0x0000000403007c24 */ /* 0x001fc4000f8e0200 */
[----:B--2---:R-:W-:-:S05]  /*00a0*/  IMAD R5, R2, UR5, R5 ;  /* 0x0000000502057c24 */ /* 0x004fca000f8e0205 */
[----:B------:R-:W-:-:S04]  /*00b0*/  VIMNMX R2, PT, PT, R0, R5, !PT ;  /* 0x0000000500027248 */ /* 0x000fc80007fe0100 */
[----:B-1----:R-:W-:-:S13]  /*00c0*/  ISETP.GE.AND P0, PT, R2, UR8, PT ;  /* 0x0000000802007c0c */ /* 0x002fda000bf06270 */
[----:B------:R-:W-:Y:S05]  /*00d0*/  @P0 BRA `(.L_x_1) ;  /* 0x0000000000340947 */ /* 0x000fea0003800000 */
[----:B------:R-:W0:Y:S01]  /*00e0*/  LDC.64 R2, c[0x0][0x380] ;  /* 0x0000e000ff027b82 */ /* 0x000e220000000a00 */
[----:B------:R-:W1:Y:S01]  /*00f0*/  LDCU.64 UR6, c[0x0][0x358] ;  /* 0x00006b00ff0677ac */ /* 0x000e620008000a00 */
[----:B------:R-:W-:-:S04]  /*0100*/  IMAD R5, R0, UR8, R5 ;  /* 0x0000000800057c24 */ /* 0x000fc8000f8e0205 */
[----:B0-----:R-:W-:-:S06]  /*0110*/  IMAD.WIDE R2, R5, 0x4, R2 ;  /* 0x0000000405027825 */ /* 0x001fcc00078e0202 */
[----:B-1----:R-:W2:Y:S01]  /*0120*/  LDG.E R2, desc[UR6][R2.64] ;  /* 0x0000000602027981 */ /* 0x002ea2000c1e1900 */
[----:B------:R-:W0:Y:S01]  /*0130*/  LDC.64 R4, c[0x0][0x388] ;  /* 0x0000e200ff047b82 */ /* 0x000e220000000a00 */
[----:B------:R-:W-:Y:S01]  /*0140*/  VOTEU.ANY UR4, UPT, PT ;  /* 0x0000000000047886 */ /* 0x000fe200038e0100 */
[----:B------:R-:W1:Y:S01]  /*0150*/  S2R R0, SR_LANEID ;  /* 0x0000000000007919 */ /* 0x000e620000000000 */
[----:B------:R-:W-:-:S06]  /*0160*/  UFLO.U32 UR4, UR4 ;  /* 0x00000004000472bd */ /* 0x000fcc00080e0000 */
[----:B-1----:R-:W-:Y:S01]  /*0170*/  ISETP.EQ.U32.AND P0, PT, R0, UR4, PT ;  /* 0x0000000400007c0c */ /* 0x002fe2000bf02070 */
[----:B--2---:R-:W1:Y:S02]  /*0180*/  REDUX.SUM UR5, R2 ;  /* 0x00000000020573c4 */ /* 0x004e64000000c000 */
[----:B-1----:R-:W-:-:S10]  /*0190*/  MOV R7, UR5 ;  /* 0x0000000500077c02 */ /* 0x002fd40008000f00 */
[----:B0-----:R0:W-:Y:S02]  /*01a0*/  @P0 REDG.E.ADD.STRONG.GPU desc[UR6][R4.64], R7 ;  /* 0x000000070400098e */ /* 0x0011e4000c12e106 */
.L_x_1:
[----:B------:R-:W-:Y:S05]  /*01b0*/  BSYNC.RECONVERGENT B0 ;  /* 0x0000000000007941 */ /* 0x000fea0003800200 */
.L_x_0:
[----:B------:R-:W-:Y:S06]  /*01c0*/  BAR.SYNC.DEFER_BLOCKING 0x0 ;  /* 0x0000000000007b1d */ /* 0x000fec0000010000 */
[----:B------:R-:W-:Y:S05]  /*01d0*/  EXIT ;  /* 0x000000000000794d */ /* 0x000fea0003800000 */
.L_x_2:
[----:B------:R-:W-:-:S00]  /*01e0*/  BRA `(.L_x_2) ;  /* 0xfffffffc00fc7947 */ /* 0x000fc0000383ffff */
[----:B------:R-:W-:-:S00]  /*01f0*/  NOP ;  /* 0x0000000000007918 */ /* 0x000fc00000000000 */
        /* <DEDUP_REMOVED lines=8> */
.L_x_12:


//--------------------- .text._Z8sum_rowsPiS_i    --------------------------
	.section	.text._Z8sum_rowsPiS_i,"ax",@progbits
	.align	128
        .global         _Z8sum_rowsPiS_i
        .type           _Z8sum_rowsPiS_i,@function
        .size           _Z8sum_rowsPiS_i,(.L_x_13 - _Z8sum_rowsPiS_i)
        .other          _Z8sum_rowsPiS_i,@"STO_CUDA_ENTRY STV_DEFAULT"
_Z8sum_rowsPiS_i:
.text._Z8sum_rowsPiS_i:
[----:B------:R-:W-:Y:S01]  /*0000*/  LDC R1, c[0x0][0x37c] ;  /* 0x0000df00ff017b82 */ /* 0x000fe20000000800 */
[----:B------:R-:W0:Y:S07]  /*0010*/  S2R R0, SR_TID.X ;  /* 0x0000000000007919 */ /* 0x000e2e0000002100 */
[----:B------:R-:W0:Y:S01]  /*0020*/  S2UR UR4, SR_CTAID.X ;  /* 0x00000000000479c3 */ /* 0x000e220000002500 */
[----:B------:R-:W1:Y:S01]  /*0030*/  LDCU UR7, c[0x0][0x390] ;  /* 0x00007200ff0777ac */ /* 0x000e620008000800 */
[----:B------:R-:W-:Y:S01]  /*0040*/  BSSY.RECONVERGENT B0, `(.L_x_3) ;  /* 0x0000074000007945 */ /* 0x000fe20003800200 */
[----:B------:R-:W2:Y:S05]  /*0050*/  S2R R2, SR_TID.Y ;  /* 0x0000000000027919 */ /* 0x000eaa0000002200 */
[----:B------:R-:W0:Y:S08]  /*0060*/  LDC R3, c[0x0][0x360] ;  /* 0x0000d800ff037b82 */ /* 0x000e300000000800 */
[----:B------:R-:W2:Y:S08]  /*0070*/  S2UR UR5, SR_CTAID.Y ;  /* 0x00000000000579c3 */ /* 0x000eb00000002600 */
[----:B------:R-:W2:Y:S01]  /*0080*/  LDC R5, c[0x0][0x364] ;  /* 0x0000d900ff057b82 */ /* 0x000ea20000000800 */
[----:B0-----:R-:W-:-:S02]  /*0090*/  IMAD R0, R3, UR4, R0 ;  /* 0x0000000403007c24 */ /* 0x001fc4000f8e0200 */
[----:B--2---:R-:W-:-:S05]  /*00a0*/  IMAD R3, R5, UR5, R2 ;  /* 0x0000000505037c24 */ /* 0x004fca000f8e0202 */
[----:B------:R-:W-:-:S04]  /*00b0*/  VIMNMX R2, PT, PT, R0, R3, !PT ;  /* 0x0000000300027248 */ /* 0x000fc80007fe0100 */
[----:B-1----:R-:W-:-:S13]  /*00c0*/  ISETP.GE.AND P0, PT, R2, UR7, PT ;  /* 0x0000000702007c0c */ /* 0x002fda000bf06270 */
[----:B------:R-:W-:Y:S05]  /*00d0*/  @P0 BRA `(.L_x_4) ;  /* 0x0000000400a80947 */ /* 0x000fea0003800000 */
[----:B------:R-:W-:Y:S02]  /*00e0*/  UISETP.GE.U32.AND UP1, UPT, UR7, 0x10, UPT ;  /* 0x000000100700788c */ /* 0x000fe4000bf26070 */
[----:B------:R-:W-:Y:S01]  /*00f0*/  IMAD R3, R3, UR7, RZ ;  /* 0x0000000703037c24 */ /* 0x000fe2000f8e02ff */
[----:B------:R-:W-:Y:S01]  /*0100*/  ULOP3.LUT UR5, UR7, 0xf, URZ, 0xc0, !UPT ;  /* 0x0000000f07057892 */ /* 0x000fe2000f8ec0ff */
[----:B------:R-:W-:Y:S01]  /*0110*/  IMAD.MOV.U32 R2, RZ, RZ, RZ ;  /* 0x000000ffff027224 */ /* 0x000fe200078e00ff */
[----:B------:R-:W0:Y:S02]  /*0120*/  LDCU.64 UR8, c[0x0][0x358] ;  /* 0x00006b00ff0877ac */ /* 0x000e240008000a00 */
[----:B------:R-:W-:Y:S01]  /*0130*/  UISETP.NE.AND UP0, UPT, UR5, URZ, UPT ;  /* 0x000000ff0500728c */ /* 0x000fe2000bf05270 */
[----:B------:R-:W-:Y:S01]  /*0140*/  UMOV UR4, URZ ;  /* 0x000000ff00047c82 */ /* 0x000fe20008000000 */
[----:B------:R-:W-:Y:S09]  /*0150*/  BRA.U !UP1, `(.L_x_5) ;  /* 0x0000000109947547 */ /* 0x000ff2000b800000 */
[----:B------:R-:W1:Y:S01]  /*0160*/  LDC.64 R4, c[0x0][0x380] ;  /* 0x0000e000ff047b82 */ /* 0x000e620000000a00 */
[----:B------:R-:W-:Y:S01]  /*0170*/  ULOP3.LUT UR4, UR7, 0x7ffffff0, URZ, 0xc0, !UPT ;  /* 0x7ffffff007047892 */ /* 0x000fe2000f8ec0ff */
[----:B------:R-:W-:-:S03]  /*0180*/  IMAD.MOV.U32 R2, RZ, RZ, RZ ;  /* 0x000000ffff027224 */ /* 0x000fc600078e00ff */
[----:B------:R-:W-:Y:S01]  /*0190*/  UIADD3 UR6, UPT, UPT, -UR4, URZ, URZ ;  /* 0x000000ff04067290 */ /* 0x000fe2000fffe1ff */
[----:B-1----:R-:W-:-:S03]  /*01a0*/  IMAD.WIDE.U32 R4, R3, 0x4, R4 ;  /* 0x0000000403047825 */ /* 0x002fc600078e0004 */
[----:B------:R-:W-:-:S05]  /*01b0*/  IADD3 R9, P0, PT, R4, 0x20, RZ ;  /* 0x0000002004097810 */ /* 0x000fca0007f1e0ff */
[----:B------:R-:W-:-:S08]  /*01c0*/  IMAD.X R5, RZ, RZ, R5, P0 ;  /* 0x000000ffff057224 */ /* 0x000fd000000e0605 */
.L_x_6:
[----:B------:R-:W-:-:S05]  /*01d0*/  IMAD.MOV.U32 R4, RZ, RZ, R9 ;  /* 0x000000ffff047224 */ /* 0x000fca00078e0009 */
[----:B0-----:R-:W2:Y:S04]  /*01e0*/  LDG.E R9, desc[UR8][R4.64+-0x20] ;  /* 0xffffe00804097981 */ /* 0x001ea8000c1e1900 */
[----:B------:R-:W2:Y:S04]  /*01f0*/  LDG.E R8, desc[UR8][R4.64+-0x1c] ;  /* 0xffffe40804087981 */ /* 0x000ea8000c1e1900 */
[----:B------:R-:W3:Y:S04]  /*0200*/  LDG.E R11, desc[UR8][R4.64+-0x18] ;  /* 0xffffe808040b7981 */ /* 0x000ee8000c1e1900 */
[----:B------:R-:W3:Y:S04]  /*0210*/  LDG.E R10, desc[UR8][R4.64+-0x14] ;  /* 0xffffec08040a7981 */ /* 0x000ee8000c1e1900 */
[----:B------:R-:W4:Y:S04]  /*0220*/  LDG.E R13, desc[UR8][R4.64+-0x10] ;  /* 0xfffff008040d7981 */ /* 0x000f28000c1e1900 */
[----:B------:R-:W4:Y:S04]  /*0230*/  LDG.E R12, desc[UR8][R4.64+-0xc] ;  /* 0xfffff408040c7981 */ /* 0x000f28000c1e1900 */
[----:B------:R-:W5:Y:S04]  /*0240*/  LDG.E R15, desc[UR8][R4.64+-0x8] ;  /* 0xfffff808040f7981 */ /* 0x000f68000c1e1900 */
        /* <DEDUP_REMOVED lines=8> */
[----:B------:R0:W5:Y:S01]  /*02d0*/  LDG.E R7, desc[UR8][R4.64+0x1c] ;  /* 0x00001c0804077981 */ /* 0x000162000c1e1900 */
[----:B------:R-:W-:-:S04]  /*02e0*/  UIADD3 UR6, UPT, UPT, UR6, 0x10, URZ ;  /* 0x0000001006067890 */ /* 0x000fc8000fffe0ff */
[----:B------:R-:W-:Y:S01]  /*02f0*/  UISETP.NE.AND UP1, UPT, UR6, URZ, UPT ;  /* 0x000000ff0600728c */ /* 0x000fe2000bf25270 */
[----:B--2---:R-:W-:Y:S02]  /*0300*/  IADD3 R8, PT, PT, R8, R9, R2 ;  /* 0x0000000908087210 */ /* 0x004fe40007ffe002 */
[----:B------:R-:W-:-:S05]  /*0310*/  IADD3 R9, P0, PT, R4, 0x40, RZ ;  /* 0x0000004004097810 */ /* 0x000fca0007f1e0ff */
[----:B0-----:R-:W-:Y:S01]  /*0320*/  IMAD.X R5, RZ, RZ, R5, P0 ;  /* 0x000000ffff057224 */ /* 0x001fe200000e0605 */
[----:B---3--:R-:W-:-:S04]  /*0330*/  IADD3 R8, PT, PT, R10, R11, R8 ;  /* 0x0000000b0a087210 */ /* 0x008fc80007ffe008 */
[----:B----4-:R-:W-:-:S04]  /*0340*/  IADD3 R8, PT, PT, R12, R13, R8 ;  /* 0x0000000d0c087210 */ /* 0x010fc80007ffe008 */
[----:B-----5:R-:W-:-:S04]  /*0350*/  IADD3 R8, PT, PT, R14, R15, R8 ;  /* 0x0000000f0e087210 */ /* 0x020fc80007ffe008 */
[----:B------:R-:W-:-:S04]  /*0360*/  IADD3 R8, PT, PT, R16, R17, R8 ;  /* 0x0000001110087210 */ /* 0x000fc80007ffe008 */
[----:B------:R-:W-:-:S04]  /*0370*/  IADD3 R8, PT, PT, R18, R19, R8 ;  /* 0x0000001312087210 */ /* 0x000fc80007ffe008 */
[----:B------:R-:W-:-:S04]  /*0380*/  IADD3 R8, PT, PT, R20, R21, R8 ;  /* 0x0000001514087210 */ /* 0x000fc80007ffe008 */
[----:B------:R-:W-:Y:S01]  /*0390*/  IADD3 R2, PT, PT, R7, R6, R8 ;  /* 0x0000000607027210 */ /* 0x000fe20007ffe008 */
[----:B------:R-:W-:Y:S06]  /*03a0*/  BRA.U UP1, `(.L_x_6) ;  /* 0xfffffffd01887547 */ /* 0x000fec000b83ffff */
.L_x_5:
[----:B------:R-:W-:Y:S05]  /*03b0*/  BRA.U !UP0, `(.L_x_7) ;  /* 0x0000000108e47547 */ /* 0x000fea000b800000 */
[----:B------:R-:W-:Y:S02]  /*03c0*/  UISETP.GE.U32.AND UP0, UPT, UR5, 0x8, UPT ;  /* 0x000000080500788c */ /* 0x000fe4000bf06070 */
[----:B------:R-:W-:-:S04]  /*03d0*/  ULOP3.LUT UR6, UR7, 0x7, URZ, 0xc0, !UPT ;  /* 0x0000000707067892 */ /* 0x000fc8000f8ec0ff */
[----:B------:R-:W-:-:S03]  /*03e0*/  UISETP.NE.AND UP1, UPT, UR6, URZ, UPT ;  /* 0x000000ff0600728c */ /* 0x000fc6000bf25270 */
[----:B------:R-:W-:Y:S08]  /*03f0*/  BRA.U !UP0, `(.L_x_8) ;  /* 0x0000000108547547 */ /* 0x000ff0000b800000 */
[----:B------:R-:W1:Y:S01]  /*0400*/  LDC.64 R6, c[0x0][0x380] ;  /* 0x0000e000ff067b82 */ /* 0x000e620000000a00 */
[----:B------:R-:W2:Y:S01]  /*0410*/  LDCU.64 UR10, c[0x0][0x380] ;  /* 0x00007000ff0a77ac */ /* 0x000ea20008000a00 */
[C---:B------:R-:W-:Y:S01]  /*0420*/  IADD3 R8, P0, PT, R3.reuse, UR4, RZ ;  /* 0x0000000403087c10 */ /* 0x040fe2000ff1e0ff */
[----:B------:R-:W-:-:S04]  /*0430*/  VIADD R5, R3, UR4 ;  /* 0x0000000403057c36 */ /* 0x000fc80008000000 */
[----:B------:R-:W-:Y:S01]  /*0440*/  IMAD.X R9, RZ, RZ, RZ, P0 ;  /* 0x000000ffff097224 */ /* 0x000fe200000e06ff */
[----:B--2---:R-:W-:Y:S01]  /*0450*/  LEA R4, P0, R8, UR10, 0x2 ;  /* 0x0000000a08047c11 */ /* 0x004fe2000f8010ff */
[----:B-1----:R-:W-:-:S03]  /*0460*/  IMAD.WIDE.U32 R6, R5, 0x4, R6 ;  /* 0x0000000405067825 */ /* 0x002fc600078e0006 */
[----:B------:R-:W-:-:S03]  /*0470*/  LEA.HI.X R5, R8, UR11, R9, 0x2, P0 ;  /* 0x0000000b08057c11 */ /* 0x000fc600080f1409 */
[----:B0-----:R-:W2:Y:S04]  /*0480*/  LDG.E R7, desc[UR8][R6.64] ;  /* 0x0000000806077981 */ /* 0x001ea8000c1e1900 */
[----:B------:R-:W2:Y:S04]  /*0490*/  LDG.E R8, desc[UR8][R4.64+0x4] ;  /* 0x0000040804087981 */ /* 0x000ea8000c1e1900 */
[----:B------:R-:W3:Y:S04]  /*04a0*/  LDG.E R9, desc[UR8][R4.64+0x8] ;  /* 0x0000080804097981 */ /* 0x000ee8000c1e1900 */
[----:B------:R-:W3:Y:S04]  /*04b0*/  LDG.E R10, desc[UR8][R4.64+0xc] ;  /* 0x00000c08040a7981 */ /* 0x000ee8000c1e1900 */
[----:B------:R-:W4:Y:S04]  /*04c0*/  LDG.E R11, desc[UR8][R4.64+0x10] ;  /* 0x00001008040b7981 */ /* 0x000f28000c1e1900 */
[----:B------:R-:W4:Y:S04]  /*04d0*/  LDG.E R12, desc[UR8][R4.64+0x14] ;  /* 0x00001408040c7981 */ /* 0x000f28000c1e1900 */
[----:B------:R-:W5:Y:S04]  /*04e0*/  LDG.E R13, desc[UR8][R4.64+0x18] ;  /* 0x00001808040d7981 */ /* 0x000f68000c1e1900 */
[----:B------:R-:W5:Y:S01]  /*04f0*/  LDG.E R14, desc[UR8][R4.64+0x1c] ;  /* 0x00001c08040e7981 */ /* 0x000f62000c1e1900 */
[----:B------:R-:W-:Y:S01]  /*0500*/  UIADD3 UR4, UPT, UPT, UR4, 0x8, URZ ;  /* 0x0000000804047890 */ /* 0x000fe2000fffe0ff */
[----:B--2---:R-:W-:-:S04]  /*0510*/  IADD3 R8, PT, PT, R8, R7, R2 ;  /* 0x0000000708087210 */ /* 0x004fc80007ffe002 */
[----:B---3--:R-:W-:-:S04]  /*0520*/  IADD3 R8, PT, PT, R10, R9, R8 ;  /* 0x000000090a087210 */ /* 0x008fc80007ffe008 */
[----:B----4-:R-:W-:-:S04]  /*0530*/  IADD3 R8, PT, PT, R12, R11, R8 ;  /* 0x0000000b0c087210 */ /* 0x010fc80007ffe008 */
[----:B-----5:R-:W-:-:S07]  /*0540*/  IADD3 R2, PT, PT, R14, R13, R8 ;  /* 0x0000000d0e027210 */ /* 0x020fce0007ffe008 */
.L_x_8:
        /* <DEDUP_REMOVED lines=16> */
[----:B------:R-:W3:Y:S01]  /*0650*/  LDG.E R10, desc[UR8][R6.64+0xc] ;  /* 0x00000c08060a7981 */ /* 0x000ee2000c1e1900 */
[----:B------:R-:W-:Y:S01]  /*0660*/  UIADD3 UR4, UPT, UPT, UR4, 0x4, URZ ;  /* 0x0000000404047890 */ /* 0x000fe2000fffe0ff */
[----:B--2---:R-:W-:-:S04]  /*0670*/  IADD3 R2, PT, PT, R8, R5, R2 ;  /* 0x0000000508027210 */ /* 0x004fc80007ffe002 */
[----:B---3--:R-:W-:-:S07]  /*0680*/  IADD3 R2, PT, PT, R10, R9, R2 ;  /* 0x000000090a027210 */ /* 0x008fce0007ffe002 */
.L_x_9:
[----:B------:R-:W-:Y:S05]  /*0690*/  BRA.U !UP1, `(.L_x_7) ;  /* 0x00000001092c7547 */ /* 0x000fea000b800000 */
[----:B------:R-:W1:Y:S01]  /*06a0*/  LDC.64 R4, c[0x0][0x380] ;  /* 0x0000e000ff047b82 */ /* 0x000e620000000a00 */
[----:B------:R-:W-:Y:S01]  /*06b0*/  VIADD R3, R3, UR4 ;  /* 0x0000000403037c36 */ /* 0x000fe20008000000 */
[----:B------:R-:W-:-:S03]  /*06c0*/  UIADD3 UR5, UPT, UPT, -UR5, URZ, URZ ;  /* 0x000000ff05057290 */ /* 0x000fc6000fffe1ff */
[----:B-1----:R-:W-:-:S09]  /*06d0*/  IMAD.WIDE.U32 R4, R3, 0x4, R4 ;  /* 0x0000000403047825 */ /* 0x002fd200078e0004 */
.L_x_10:
[----:B0-----:R0:W2:Y:S01]  /*06e0*/  LDG.E R3, desc[UR8][R4.64] ;  /* 0x0000000804037981 */ /* 0x0010a2000c1e1900 */
[----:B------:R-:W-:-:S04]  /*06f0*/  UIADD3 UR5, UPT, UPT, UR5, 0x1, URZ ;  /* 0x0000000105057890 */ /* 0x000fc8000fffe0ff */
[----:B------:R-:W-:Y:S01]  /*0700*/  UISETP.NE.AND UP0, UPT, UR5, URZ, UPT ;  /* 0x000000ff0500728c */ /* 0x000fe2000bf05270 */
[----:B0-----:R-:W-:-:S05]  /*0710*/  IADD3 R4, P0, PT, R4, 0x4, RZ ;  /* 0x0000000404047810 */ /* 0x001fca0007f1e0ff */
[----:B------:R-:W-:Y:S02]  /*0720*/  IMAD.X R5, RZ, RZ, R5, P0 ;  /* 0x000000ffff057224 */ /* 0x000fe400000e0605 */
[----:B--2---:R-:W-:Y:S01]  /*0730*/  IMAD.IADD R2, R3, 0x1, R2 ;  /* 0x0000000103027824 */ /* 0x004fe200078e0202 */
[----:B------:R-:W-:Y:S06]  /*0740*/  BRA.U UP0, `(.L_x_10) ;  /* 0xfffffffd00e47547 */ /* 0x000fec000b83ffff */
.L_x_7:
[----:B------:R-:W1:Y:S02]  /*0750*/  LDC.64 R4, c[0x0][0x388] ;  /* 0x0000e200ff047b82 */ /* 0x000e640000000a00 */
[----:B-1----:R-:W-:-:S05]  /*0760*/  IMAD.WIDE R4, R0, 0x4, R4 ;  /* 0x0000000400047825 */ /* 0x002fca00078e0204 */
[----:B0-----:R0:W-:Y:S02]  /*0770*/  STG.E desc[UR8][R4.64], R2 ;  /* 0x0000000204007986 */ /* 0x0011e4000c101908 */
.L_x_4:
[----:B------:R-:W-:Y:S05]  /*0780*/  BSYNC.RECONVERGENT B0 ;  /* 0x0000000000007941 */ /* 0x000fea0003800200 */
.L_x_3:
[----:B------:R-:W-:Y:S06]  /*0790*/  BAR.SYNC.DEFER_BLOCKING 0x0 ;  /* 0x0000000000007b1d */ /* 0x000fec0000010000 */
[----:B------:R-:W-:Y:S05]  /*07a0*/  EXIT ;  /* 0x000000000000794d */ /* 0x000fea0003800000 */
.L_x_11:
        /* <DEDUP_REMOVED lines=13> */
.L_x_13:


//--------------------- .nv.shared.reserved.0     --------------------------
	.section	.nv.shared.reserved.0,"aw",@nobits
	.weak		__nv_reservedSMEM_offset_0_alias
	.size		__nv_reservedSMEM_offset_0_alias, 0, 64
	.other		__nv_reservedSMEM_offset_0_alias,@"STO_CUDA_RESERVED_SHARED STV_DEFAULT"
__nv_reservedSMEM_offset_0_alias:
	.zero		0
	.zero		64


//--------------------- .nv.constant0._Z11sum_columnsPiS_i --------------------------
	.section	.nv.constant0._Z11sum_columnsPiS_i,"a",@progbits
	.sectionflags	@""
	.align	4
.nv.constant0._Z11sum_columnsPiS_i:
	.zero		916


//--------------------- .nv.constant0._Z8sum_rowsPiS_i --------------------------
	.section	.nv.constant0._Z8sum_rowsPiS_i,"a",@progbits
	.sectionflags	@""
	.align	4
.nv.constant0._Z8sum_rowsPiS_i:
	.zero		916


//--------------------- SYMBOLS --------------------------

	.type		.nv.reservedSmem.offset0,@object
	.size		.nv.reservedSmem.offset0,0x4
